//
// Generated by NVIDIA NVVM Compiler
//
// Compiler Build ID: CL-36424714
// Cuda compilation tools, release 13.0, V13.0.88
// Based on NVVM 20.0.0
//

.version 9.0
.target sm_100
.address_size 64

	// .globl	_Z16unsqueeze_kernelPfS_i

.visible .entry _Z16unsqueeze_kernelPfS_i(
	.param .u64 .ptr .align 1 _Z16unsqueeze_kernelPfS_i_param_0,
	.param .u64 .ptr .align 1 _Z16unsqueeze_kernelPfS_i_param_1,
	.param .u32 _Z16unsqueeze_kernelPfS_i_param_2
)
{
	.reg .pred 	%p<2>;
	.reg .b32 	%r<6>;
	.reg .b32 	%f<2>;
	.reg .b64 	%rd<8>;

	ld.param.u64 	%rd1, [_Z16unsqueeze_kernelPfS_i_param_0];
	ld.param.u64 	%rd2, [_Z16unsqueeze_kernelPfS_i_param_1];
	ld.param.u32 	%r2, [_Z16unsqueeze_kernelPfS_i_param_2];
	mov.u32 	%r3, %ctaid.x;
	mov.u32 	%r4, %ntid.x;
	mov.u32 	%r5, %tid.x;
	mad.lo.s32 	%r1, %r3, %r4, %r5;
	setp.ge.s32 	%p1, %r1, %r2;
	@%p1 bra 	$L__BB0_2;
	cvta.to.global.u64 	%rd3, %rd1;
	cvta.to.global.u64 	%rd4, %rd2;
	mul.wide.s32 	%rd5, %r1, 4;
	add.s64 	%rd6, %rd3, %rd5;
	ld.global.f32 	%f1, [%rd6];
	add.s64 	%rd7, %rd4, %rd5;
	st.global.f32 	[%rd7], %f1;
$L__BB0_2:
	ret;

}


// ===== COMPILED SASS (sm_100) =====

	.target	sm_100

	.elftype	@"ET_EXEC"


//--------------------- .note.nv.tkinfo           --------------------------
	.section	.note.nv.tkinfo,"",@"SHT_NOTE"
	.sectionflags	@"SHF_NOTE_NV_TKINFO"
	.tkinfo
        /*0018*/ 	.word	0x00000002
        /*0030*/ 	.string	""
        /*0030*/ 	.string	"ptxas"
        /*0030*/ 	.string	"Cuda compilation tools, release 13.0, V13.0.88"
        /*0030*/ 	.string	"Build cuda_13.0.r13.0/compiler.36424714_0"
        /*0030*/ 	.string	"-arch sm_100 -m 64 "



//--------------------- .note.nv.cuinfo           --------------------------
	.section	.note.nv.cuinfo,"",@"SHT_NOTE"
	.sectionflags	@"SHF_NOTE_NV_CUINFO"
        /*0018*/ 	.short	0x0002
        /*001a*/ 	.short	0x0064
        /*001c*/ 	.short	0x0082
	.zero		2


//--------------------- .nv.info                  --------------------------
	.section	.nv.info,"",@"SHT_CUDA_INFO"
	.align	4


	//----- nvinfo : EIATTR_REGCOUNT
	.align		4
        /*0000*/ 	.byte	0x04, 0x2f
        /*0002*/ 	.short	(.L_1 - .L_0)
	.align		4
.L_0:
        /*0004*/ 	.word	index@(_Z16unsqueeze_kernelPfS_i)
        /*0008*/ 	.word	0x0000000a


	//----- nvinfo : EIATTR_FRAME_SIZE
	.align		4
.L_1:
        /*000c*/ 	.byte	0x04, 0x11
        /*000e*/ 	.short	(.L_3 - .L_2)
	.align		4
.L_2:
        /*0010*/ 	.word	index@(_Z16unsqueeze_kernelPfS_i)
        /*0014*/ 	.word	0x00000000


	//----- nvinfo : EIATTR_MIN_STACK_SIZE
	.align		4
.L_3:
        /*0018*/ 	.byte	0x04, 0x12
        /*001a*/ 	.short	(.L_5 - .L_4)
	.align		4
.L_4:
        /*001c*/ 	.word	index@(_Z16unsqueeze_kernelPfS_i)
        /*0020*/ 	.word	0x00000000
.L_5:


//--------------------- .nv.compat                --------------------------
	.section	.nv.compat,"",@"SHT_CUDA_COMPAT_INFO"
	.align	4
        /*0000*/ 	.byte	0x02, 0x09, 0x00, 0x00, 0x02, 0x02, 0x01, 0x00, 0x02, 0x05, 0x05, 0x00, 0x03, 0x07, 0x01, 0x01
        /*0010*/ 	.byte	0x02, 0x03, 0x00, 0x00, 0x02, 0x06, 0x01, 0x00, 0x04, 0x0b, 0x08, 0x00, 0x09, 0x00, 0x00, 0x00
        /*0020*/ 	.byte	0x00, 0x00, 0x00, 0x00


//--------------------- .nv.info._Z16unsqueeze_kernelPfS_i --------------------------
	.section	.nv.info._Z16unsqueeze_kernelPfS_i,"",@"SHT_CUDA_INFO"
	.sectionflags	@""
	.align	4


	//----- nvinfo : EIATTR_CUDA_API_VERSION
	.align		4
        /*0000*/ 	.byte	0x04, 0x37
        /*0002*/ 	.short	(.L_7 - .L_6)
.L_6:
        /*0004*/ 	.word	0x00000082


	//----- nvinfo : EIATTR_KPARAM_INFO
	.align		4
.L_7:
        /*0008*/ 	.byte	0x04, 0x17
        /*000a*/ 	.short	(.L_9 - .L_8)
.L_8:
        /*000c*/ 	.word	0x00000000
        /*0010*/ 	.short	0x0002
        /*0012*/ 	.short	0x0010
        /*0014*/ 	.byte	0x00, 0xf0, 0x11, 0x00


	//----- nvinfo : EIATTR_KPARAM_INFO
	.align		4
.L_9:
        /*0018*/ 	.byte	0x04, 0x17
        /*001a*/ 	.short	(.L_11 - .L_10)
.L_10:
        /*001c*/ 	.word	0x00000000
        /*0020*/ 	.short	0x0001
        /*0022*/ 	.short	0x0008
        /*0024*/ 	.byte	0x00, 0xf5, 0x21, 0x00


	//----- nvinfo : EIATTR_KPARAM_INFO
	.align		4
.L_11:
        /*0028*/ 	.byte	0x04, 0x17
        /*002a*/ 	.short	(.L_13 - .L_12)
.L_12:
        /*002c*/ 	.word	0x00000000
        /*0030*/ 	.short	0x0000
        /*0032*/ 	.short	0x0000
        /*0034*/ 	.byte	0x00, 0xf5, 0x21, 0x00


	//----- nvinfo : EIATTR_SPARSE_MMA_MASK
	.align		4
.L_13:
        /*0038*/ 	.byte	0x03, 0x50
        /*003a*/ 	.short	0x0000


	//----- nvinfo : EIATTR_MAXREG_COUNT
	.align		4
        /*003c*/ 	.byte	0x03, 0x1b
        /*003e*/ 	.short	0x00ff


	//----- nvinfo : EIATTR_MERCURY_ISA_VERSION
	.align		4
        /*0040*/ 	.byte	0x03, 0x5f
        /*0042*/ 	.short	0x0101


	//----- nvinfo : EIATTR_VRC_CTA_INIT_COUNT
	.align		4
        /*0044*/ 	.byte	0x02, 0x4a
	.zero		1
	.zero		1


	//----- nvinfo : EIATTR_EXIT_INSTR_OFFSETS
	.align		4
        /*0048*/ 	.byte	0x04, 0x1c
        /*004a*/ 	.short	(.L_15 - .L_14)


	//   ....[0]....
.L_14:
        /*004c*/ 	.word	0x00000070


	//   ....[1]....
        /*0050*/ 	.word	0x000000f0


	//----- nvinfo : EIATTR_CBANK_PARAM_SIZE
	.align		4
.L_15:
        /*0054*/ 	.byte	0x03, 0x19
        /*0056*/ 	.short	0x0014


	//----- nvinfo : EIATTR_PARAM_CBANK
	.align		4
        /*0058*/ 	.byte	0x04, 0x0a
        /*005a*/ 	.short	(.L_17 - .L_16)
	.align		4
.L_16:
        /*005c*/ 	.word	index@(.nv.constant0._Z16unsqueeze_kernelPfS_i)
        /*0060*/ 	.short	0x0380
        /*0062*/ 	.short	0x0014


	//----- nvinfo : EIATTR_SW_WAR
	.align		4
.L_17:
        /*0064*/ 	.byte	0x04, 0x36
        /*0066*/ 	.short	(.L_19 - .L_18)
.L_18:
        /*0068*/ 	.word	0x00000008
.L_19:


//--------------------- .nv.callgraph             --------------------------
	.section	.nv.callgraph,"",@"SHT_CUDA_CALLGRAPH"
	.align	4
	.sectionentsize	8
	.align		4
        /*0000*/ 	.word	0x00000000
	.align		4
        /*0004*/ 	.word	0xffffffff
	.align		4
        /*0008*/ 	.word	0x00000000
	.align		4
        /*000c*/ 	.word	0xfffffffe
	.align		4
        /*0010*/ 	.word	0x00000000
	.align		4
        /*0014*/ 	.word	0xfffffffd
	.align		4
        /*0018*/ 	.word	0x00000000
	.align		4
        /*001c*/ 	.word	0xfffffffc


//--------------------- .text._Z16unsqueeze_kernelPfS_i --------------------------
	.section	.text._Z16unsqueeze_kernelPfS_i,"ax",@progbits
	.align	128
        .global         _Z16unsqueeze_kernelPfS_i
        .type           _Z16unsqueeze_kernelPfS_i,@function
        .size           _Z16unsqueeze_kernelPfS_i,(.L_x_1 - _Z16unsqueeze_kernelPfS_i)
        .other          _Z16unsqueeze_kernelPfS_i,@"STO_CUDA_ENTRY STV_DEFAULT"
_Z16unsqueeze_kernelPfS_i:
.text._Z16unsqueeze_kernelPfS_i:
[----:B------:R-:W-:Y:S01]  /*0000*/  LDC R1, c[0x0][0x37c] ;  /* 0x0000df00ff017b82 */ /* 0x000fe20000000800 */
[----:B------:R-:W0:Y:S07]  /*0010*/  S2R R0, SR_TID.X ;  /* 0x0000000000007919 */ /* 0x000e2e0000002100 */
[----:B------:R-:W0:Y:S01]  /*0020*/  S2UR UR4, SR_CTAID.X ;  /* 0x00000000000479c3 */ /* 0x000e220000002500 */
[----:B------:R-:W1:Y:S07]  /*0030*/  LDCU UR5, c[0x0][0x390] ;  /* 0x00007200ff0577ac */ /* 0x000e6e0008000800 */
[----:B------:R-:W0:Y:S02]  /*0040*/  LDC R7, c[0x0][0x360] ;  /* 0x0000d800ff077b82 */ /* 0x000e240000000800 */
[----:B0-----:R-:W-:-:S05]  /*0050*/  IMAD R7, R7, UR4, R0 ;  /* 0x0000000407077c24 */ /* 0x001fca000f8e0200 */
[----:B-1----:R-:W-:-:S13]  /*0060*/  ISETP.GE.AND P0, PT, R7, UR5, PT ;  /* 0x0000000507007c0c */ /* 0x002fda000bf06270 */
[----:B------:R-:W-:Y:S05]  /*0070*/  @P0 EXIT ;  /* 0x000000000000094d */ /* 0x000fea0003800000 */
[----:B------:R-:W0:Y:S01]  /*0080*/  LDC.64 R2, c[0x0][0x380] ;  /* 0x0000e000ff027b82 */ /* 0x000e220000000a00 */
[----:B------:R-:W1:Y:S07]  /*0090*/  LDCU.64 UR4, c[0x0][0x358] ;  /* 0x00006b00ff0477ac */ /* 0x000e6e0008000a00 */
[----:B------:R-:W2:Y:S01]  /*00a0*/  LDC.64 R4, c[0x0][0x388] ;  /* 0x0000e200ff047b82 */ /* 0x000ea20000000a00 */
[----:B0-----:R-:W-:-:S06]  /*00b0*/  IMAD.WIDE R2, R7, 0x4, R2 ;  /* 0x0000000407027825 */ /* 0x001fcc00078e0202 */
[----:B-1----:R-:W3:Y:S01]  /*00c0*/  LDG.E R3, desc[UR4][R2.64] ;  /* 0x0000000402037981 */ /* 0x002ee2000c1e1900 */
[----:B--2---:R-:W-:-:S05]  /*00d0*/  IMAD.WIDE R4, R7, 0x4, R4 ;  /* 0x0000000407047825 */ /* 0x004fca00078e0204 */
[----:B---3--:R-:W-:Y:S01]  /*00e0*/  STG.E desc[UR4][R4.64], R3 ;  /* 0x0000000304007986 */ /* 0x008fe2000c101904 */
[----:B------:R-:W-:Y:S05]  /*00f0*/  EXIT ;  /* 0x000000000000794d */ /* 0x000fea0003800000 */
.L_x_0:
[----:B------:R-:W-:-:S00]  /*0100*/  BRA `(.L_x_0) ;  /* 0xfffffffc00fc7947 */ /* 0x000fc0000383ffff */
[----:B------:R-:W-:-:S00]  /*0110*/  NOP ;  /* 0x0000000000007918 */ /* 0x000fc00000000000 */
        /* <DEDUP_REMOVED lines=14> */
.L_x_1:


//--------------------- .nv.shared.reserved.0     --------------------------
	.section	.nv.shared.reserved.0,"aw",@nobits
	.weak		__nv_reservedSMEM_offset_0_alias
	.size		__nv_reservedSMEM_offset_0_alias, 0, 64
	.other		__nv_reservedSMEM_offset_0_alias,@"STO_CUDA_RESERVED_SHARED STV_DEFAULT"
__nv_reservedSMEM_offset_0_alias:
	.zero		0
	.zero		64


//--------------------- .nv.constant0._Z16unsqueeze_kernelPfS_i --------------------------
	.section	.nv.constant0._Z16unsqueeze_kernelPfS_i,"a",@progbits
	.sectionflags	@""
	.align	4
.nv.constant0._Z16unsqueeze_kernelPfS_i:
	.zero		916


//--------------------- SYMBOLS --------------------------

	.type		.nv.reservedSmem.offset0,@object
	.size		.nv.reservedSmem.offset0,0x4
